//
// Generated by NVIDIA NVVM Compiler
//
// Compiler Build ID: CL-36424714
// Cuda compilation tools, release 13.0, V13.0.88
// Based on NVVM 20.0.0
//

.version 9.0
.target sm_100
.address_size 64

	// .globl	_Z7dotprodPKfS0_Pf

.visible .entry _Z7dotprodPKfS0_Pf(
	.param .u64 .ptr .align 1 _Z7dotprodPKfS0_Pf_param_0,
	.param .u64 .ptr .align 1 _Z7dotprodPKfS0_Pf_param_1,
	.param .u64 .ptr .align 1 _Z7dotprodPKfS0_Pf_param_2
)
{
	.reg .pred 	%p<2>;
	.reg .b32 	%r<5>;
	.reg .b32 	%f<52>;
	.reg .b64 	%rd<19>;

	ld.param.u64 	%rd7, [_Z7dotprodPKfS0_Pf_param_0];
	ld.param.u64 	%rd8, [_Z7dotprodPKfS0_Pf_param_1];
	ld.param.u64 	%rd5, [_Z7dotprodPKfS0_Pf_param_2];
	cvta.to.global.u64 	%rd9, %rd7;
	cvta.to.global.u64 	%rd10, %rd8;
	mov.u32 	%r2, %ctaid.x;
	mov.u32 	%r3, %ntid.x;
	mov.u32 	%r4, %tid.x;
	mad.lo.s32 	%r1, %r2, %r3, %r4;
	mul.wide.s32 	%rd11, %r1, 524288;
	add.s64 	%rd12, %rd11, %rd10;
	add.s64 	%rd1, %rd12, 32;
	add.s64 	%rd2, %rd9, 32;
	mov.f32 	%f51, 0f00000000;
	mov.b64 	%rd18, 0;
$L__BB0_1:
	add.s64 	%rd13, %rd1, %rd18;
	ld.global.f32 	%f4, [%rd13+-32];
	add.s64 	%rd14, %rd2, %rd18;
	ld.global.f32 	%f5, [%rd14+-32];
	fma.rn.f32 	%f6, %f4, %f5, %f51;
	ld.global.f32 	%f7, [%rd13+-28];
	ld.global.f32 	%f8, [%rd14+-28];
	fma.rn.f32 	%f9, %f7, %f8, %f6;
	ld.global.f32 	%f10, [%rd13+-24];
	ld.global.f32 	%f11, [%rd14+-24];
	fma.rn.f32 	%f12, %f10, %f11, %f9;
	ld.global.f32 	%f13, [%rd13+-20];
	ld.global.f32 	%f14, [%rd14+-20];
	fma.rn.f32 	%f15, %f13, %f14, %f12;
	ld.global.f32 	%f16, [%rd13+-16];
	ld.global.f32 	%f17, [%rd14+-16];
	fma.rn.f32 	%f18, %f16, %f17, %f15;
	ld.global.f32 	%f19, [%rd13+-12];
	ld.global.f32 	%f20, [%rd14+-12];
	fma.rn.f32 	%f21, %f19, %f20, %f18;
	ld.global.f32 	%f22, [%rd13+-8];
	ld.global.f32 	%f23, [%rd14+-8];
	fma.rn.f32 	%f24, %f22, %f23, %f21;
	ld.global.f32 	%f25, [%rd13+-4];
	ld.global.f32 	%f26, [%rd14+-4];
	fma.rn.f32 	%f27, %f25, %f26, %f24;
	ld.global.f32 	%f28, [%rd13];
	ld.global.f32 	%f29, [%rd14];
	fma.rn.f32 	%f30, %f28, %f29, %f27;
	ld.global.f32 	%f31, [%rd13+4];
	ld.global.f32 	%f32, [%rd14+4];
	fma.rn.f32 	%f33, %f31, %f32, %f30;
	ld.global.f32 	%f34, [%rd13+8];
	ld.global.f32 	%f35, [%rd14+8];
	fma.rn.f32 	%f36, %f34, %f35, %f33;
	ld.global.f32 	%f37, [%rd13+12];
	ld.global.f32 	%f38, [%rd14+12];
	fma.rn.f32 	%f39, %f37, %f38, %f36;
	ld.global.f32 	%f40, [%rd13+16];
	ld.global.f32 	%f41, [%rd14+16];
	fma.rn.f32 	%f42, %f40, %f41, %f39;
	ld.global.f32 	%f43, [%rd13+20];
	ld.global.f32 	%f44, [%rd14+20];
	fma.rn.f32 	%f45, %f43, %f44, %f42;
	ld.global.f32 	%f46, [%rd13+24];
	ld.global.f32 	%f47, [%rd14+24];
	fma.rn.f32 	%f48, %f46, %f47, %f45;
	ld.global.f32 	%f49, [%rd13+28];
	ld.global.f32 	%f50, [%rd14+28];
	fma.rn.f32 	%f51, %f49, %f50, %f48;
	add.s64 	%rd18, %rd18, 64;
	setp.ne.s64 	%p1, %rd18, 524288;
	@%p1 bra 	$L__BB0_1;
	cvta.to.global.u64 	%rd15, %rd5;
	mul.wide.s32 	%rd16, %r1, 4;
	add.s64 	%rd17, %rd15, %rd16;
	st.global.f32 	[%rd17], %f51;
	ret;

}


// ===== COMPILED SASS (sm_100) =====

	.target	sm_100

	.elftype	@"ET_EXEC"


//--------------------- .note.nv.tkinfo           --------------------------
	.section	.note.nv.tkinfo,"",@"SHT_NOTE"
	.sectionflags	@"SHF_NOTE_NV_TKINFO"
	.tkinfo
        /*0018*/ 	.word	0x00000002
        /*0030*/ 	.string	""
        /*0030*/ 	.string	"ptxas"
        /*0030*/ 	.string	"Cuda compilation tools, release 13.0, V13.0.88"
        /*0030*/ 	.string	"Build cuda_13.0.r13.0/compiler.36424714_0"
        /*0030*/ 	.string	"-arch sm_100 -m 64 "



//--------------------- .note.nv.cuinfo           --------------------------
	.section	.note.nv.cuinfo,"",@"SHT_NOTE"
	.sectionflags	@"SHF_NOTE_NV_CUINFO"
        /*0018*/ 	.short	0x0002
        /*001a*/ 	.short	0x0064
        /*001c*/ 	.short	0x0082
	.zero		2


//--------------------- .nv.info                  --------------------------
	.section	.nv.info,"",@"SHT_CUDA_INFO"
	.align	4


	//----- nvinfo : EIATTR_REGCOUNT
	.align		4
        /*0000*/ 	.byte	0x04, 0x2f
        /*0002*/ 	.short	(.L_1 - .L_0)
	.align		4
.L_0:
        /*0004*/ 	.word	index@(_Z7dotprodPKfS0_Pf)
        /*0008*/ 	.word	0x00000020


	//----- nvinfo : EIATTR_FRAME_SIZE
	.align		4
.L_1:
        /*000c*/ 	.byte	0x04, 0x11
        /*000e*/ 	.short	(.L_3 - .L_2)
	.align		4
.L_2:
        /*0010*/ 	.word	index@(_Z7dotprodPKfS0_Pf)
        /*0014*/ 	.word	0x00000000


	//----- nvinfo : EIATTR_MIN_STACK_SIZE
	.align		4
.L_3:
        /*0018*/ 	.byte	0x04, 0x12
        /*001a*/ 	.short	(.L_5 - .L_4)
	.align		4
.L_4:
        /*001c*/ 	.word	index@(_Z7dotprodPKfS0_Pf)
        /*0020*/ 	.word	0x00000000
.L_5:


//--------------------- .nv.compat                --------------------------
	.section	.nv.compat,"",@"SHT_CUDA_COMPAT_INFO"
	.align	4
        /*0000*/ 	.byte	0x02, 0x09, 0x00, 0x00, 0x02, 0x02, 0x01, 0x00, 0x02, 0x05, 0x05, 0x00, 0x03, 0x07, 0x01, 0x01
        /*0010*/ 	.byte	0x02, 0x03, 0x00, 0x00, 0x02, 0x06, 0x01, 0x00, 0x04, 0x0b, 0x08, 0x00, 0x09, 0x00, 0x00, 0x00
        /*0020*/ 	.byte	0x00, 0x00, 0x00, 0x00


//--------------------- .nv.info._Z7dotprodPKfS0_Pf --------------------------
	.section	.nv.info._Z7dotprodPKfS0_Pf,"",@"SHT_CUDA_INFO"
	.sectionflags	@""
	.align	4


	//----- nvinfo : EIATTR_CUDA_API_VERSION
	.align		4
        /*0000*/ 	.byte	0x04, 0x37
        /*0002*/ 	.short	(.L_7 - .L_6)
.L_6:
        /*0004*/ 	.word	0x00000082


	//----- nvinfo : EIATTR_KPARAM_INFO
	.align		4
.L_7:
        /*0008*/ 	.byte	0x04, 0x17
        /*000a*/ 	.short	(.L_9 - .L_8)
.L_8:
        /*000c*/ 	.word	0x00000000
        /*0010*/ 	.short	0x0002
        /*0012*/ 	.short	0x0010
        /*0014*/ 	.byte	0x00, 0xf5, 0x21, 0x00


	//----- nvinfo : EIATTR_KPARAM_INFO
	.align		4
.L_9:
        /*0018*/ 	.byte	0x04, 0x17
        /*001a*/ 	.short	(.L_11 - .L_10)
.L_10:
        /*001c*/ 	.word	0x00000000
        /*0020*/ 	.short	0x0001
        /*0022*/ 	.short	0x0008
        /*0024*/ 	.byte	0x00, 0xf5, 0x21, 0x00


	//----- nvinfo : EIATTR_KPARAM_INFO
	.align		4
.L_11:
        /*0028*/ 	.byte	0x04, 0x17
        /*002a*/ 	.short	(.L_13 - .L_12)
.L_12:
        /*002c*/ 	.word	0x00000000
        /*0030*/ 	.short	0x0000
        /*0032*/ 	.short	0x0000
        /*0034*/ 	.byte	0x00, 0xf5, 0x21, 0x00


	//----- nvinfo : EIATTR_SPARSE_MMA_MASK
	.align		4
.L_13:
        /*0038*/ 	.byte	0x03, 0x50
        /*003a*/ 	.short	0x0000


	//----- nvinfo : EIATTR_MAXREG_COUNT
	.align		4
        /*003c*/ 	.byte	0x03, 0x1b
        /*003e*/ 	.short	0x00ff


	//----- nvinfo : EIATTR_MERCURY_ISA_VERSION
	.align		4
        /*0040*/ 	.byte	0x03, 0x5f
        /*0042*/ 	.short	0x0101


	//----- nvinfo : EIATTR_VRC_CTA_INIT_COUNT
	.align		4
        /*0044*/ 	.byte	0x02, 0x4a
	.zero		1
	.zero		1


	//----- nvinfo : EIATTR_EXIT_INSTR_OFFSETS
	.align		4
        /*0048*/ 	.byte	0x04, 0x1c
        /*004a*/ 	.short	(.L_15 - .L_14)


	//   ....[0]....
.L_14:
        /*004c*/ 	.word	0x000004a0


	//----- nvinfo : EIATTR_CBANK_PARAM_SIZE
	.align		4
.L_15:
        /*0050*/ 	.byte	0x03, 0x19
        /*0052*/ 	.short	0x0018


	//----- nvinfo : EIATTR_PARAM_CBANK
	.align		4
        /*0054*/ 	.byte	0x04, 0x0a
        /*0056*/ 	.short	(.L_17 - .L_16)
	.align		4
.L_16:
        /*0058*/ 	.word	index@(.nv.constant0._Z7dotprodPKfS0_Pf)
        /*005c*/ 	.short	0x0380
        /*005e*/ 	.short	0x0018


	//----- nvinfo : EIATTR_SW_WAR
	.align		4
.L_17:
        /*0060*/ 	.byte	0x04, 0x36
        /*0062*/ 	.short	(.L_19 - .L_18)
.L_18:
        /*0064*/ 	.word	0x00000008
.L_19:


//--------------------- .nv.callgraph             --------------------------
	.section	.nv.callgraph,"",@"SHT_CUDA_CALLGRAPH"
	.align	4
	.sectionentsize	8
	.align		4
        /*0000*/ 	.word	0x00000000
	.align		4
        /*0004*/ 	.word	0xffffffff
	.align		4
        /*0008*/ 	.word	0x00000000
	.align		4
        /*000c*/ 	.word	0xfffffffe
	.align		4
        /*0010*/ 	.word	0x00000000
	.align		4
        /*0014*/ 	.word	0xfffffffd
	.align		4
        /*0018*/ 	.word	0x00000000
	.align		4
        /*001c*/ 	.word	0xfffffffc


//--------------------- .text._Z7dotprodPKfS0_Pf  --------------------------
	.section	.text._Z7dotprodPKfS0_Pf,"ax",@progbits
	.align	128
        .global         _Z7dotprodPKfS0_Pf
        .type           _Z7dotprodPKfS0_Pf,@function
        .size           _Z7dotprodPKfS0_Pf,(.L_x_2 - _Z7dotprodPKfS0_Pf)
        .other          _Z7dotprodPKfS0_Pf,@"STO_CUDA_ENTRY STV_DEFAULT"
_Z7dotprodPKfS0_Pf:
.text._Z7dotprodPKfS0_Pf:
[----:B------:R-:W-:Y:S01]  /*0000*/  LDC R1, c[0x0][0x37c] ;  /* 0x0000df00ff017b82 */ /* 0x000fe20000000800 */
[----:B------:R-:W0:Y:S07]  /*0010*/  S2R R5, SR_TID.X ;  /* 0x0000000000057919 */ /* 0x000e2e0000002100 */
[----:B------:R-:W0:Y:S01]  /*0020*/  S2UR UR4, SR_CTAID.X ;  /* 0x00000000000479c3 */ /* 0x000e220000002500 */
[----:B------:R-:W-:Y:S01]  /*0030*/  HFMA2 R14, -RZ, RZ, 0, 0 ;  /* 0x00000000ff0e7431 */ /* 0x000fe200000001ff */
[----:B------:R-:W1:Y:S01]  /*0040*/  LDCU.64 UR6, c[0x0][0x358] ;  /* 0x00006b00ff0677ac */ /* 0x000e620008000a00 */
[----:B------:R-:W2:Y:S05]  /*0050*/  LDCU.64 UR10, c[0x0][0x380] ;  /* 0x00007000ff0a77ac */ /* 0x000eaa0008000a00 */
[----:B------:R-:W0:Y:S01]  /*0060*/  LDC R0, c[0x0][0x360] ;  /* 0x0000d800ff007b82 */ /* 0x000e220000000800 */
[----:B------:R-:W-:-:S07]  /*0070*/  UMOV UR5, URZ ;  /* 0x000000ff00057c82 */ /* 0x000fce0008000000 */
[----:B------:R-:W3:Y:S01]  /*0080*/  LDC.64 R2, c[0x0][0x388] ;  /* 0x0000e200ff027b82 */ /* 0x000ee20000000a00 */
[----:B0-----:R-:W-:Y:S01]  /*0090*/  IMAD R0, R0, UR4, R5 ;  /* 0x0000000400007c24 */ /* 0x001fe2000f8e0205 */
[----:B------:R-:W-:-:S03]  /*00a0*/  UMOV UR4, URZ ;  /* 0x000000ff00047c82 */ /* 0x000fc60008000000 */
[----:B-123--:R-:W-:-:S07]  /*00b0*/  IMAD.WIDE R2, R0, 0x80000, R2 ;  /* 0x0008000000027825 */ /* 0x00efce00078e0202 */
.L_x_0:
[----:B------:R-:W-:Y:S02]  /*00c0*/  UIADD3 UR8, UP0, UP1, UR4, 0x20, UR10 ;  /* 0x0000002004087890 */ /* 0x000fe4000f91e00a */
[----:B------:R-:W-:Y:S02]  /*00d0*/  IADD3 R6, P0, PT, R2, UR4, RZ ;  /* 0x0000000402067c10 */ /* 0x000fe4000ff1e0ff */
[----:B------:R-:W-:Y:S02]  /*00e0*/  UIADD3.X UR9, UPT, UPT, UR5, UR11, URZ, UP0, UP1 ;  /* 0x0000000b05097290 */ /* 0x000fe400087e24ff */
[----:B------:R-:W-:Y:S02]  /*00f0*/  IADD3.X R7, PT, PT, R3, UR5, RZ, P0, !PT ;  /* 0x0000000503077c10 */ /* 0x000fe400087fe4ff */
[----:B------:R-:W-:Y:S02]  /*0100*/  MOV R4, UR8 ;  /* 0x0000000800047c02 */ /* 0x000fe40008000f00 */
[----:B------:R-:W-:Y:S01]  /*0110*/  MOV R5, UR9 ;  /* 0x0000000900057c02 */ /* 0x000fe20008000f00 */
[----:B------:R-:W2:Y:S04]  /*0120*/  LDG.E R15, desc[UR6][R6.64] ;  /* 0x00000006060f7981 */ /* 0x000ea8000c1e1900 */
[----:B------:R-:W2:Y:S04]  /*0130*/  LDG.E R16, desc[UR6][R4.64+-0x20] ;  /* 0xffffe00604107981 */ /* 0x000ea8000c1e1900 */
[----:B------:R-:W3:Y:S04]  /*0140*/  LDG.E R24, desc[UR6][R6.64+0x4] ;  /* 0x0000040606187981 */ /* 0x000ee8000c1e1900 */
[----:B------:R-:W3:Y:S04]  /*0150*/  LDG.E R25, desc[UR6][R4.64+-0x1c] ;  /* 0xffffe40604197981 */ /* 0x000ee8000c1e1900 */
[----:B------:R-:W4:Y:S04]  /*0160*/  LDG.E R19, desc[UR6][R6.64+0x8] ;  /* 0x0000080606137981 */ /* 0x000f28000c1e1900 */
[----:B------:R-:W4:Y:S04]  /*0170*/  LDG.E R18, desc[UR6][R4.64+-0x18] ;  /* 0xffffe80604127981 */ /* 0x000f28000c1e1900 */
[----:B------:R-:W5:Y:S04]  /*0180*/  LDG.E R20, desc[UR6][R6.64+0xc] ;  /* 0x00000c0606147981 */ /* 0x000f68000c1e1900 */
        /* <DEDUP_REMOVED lines=11> */
[----:B------:R-:W5:Y:S01]  /*0240*/  LDG.E R27, desc[UR6][R4.64+0x1c] ;  /* 0x00001c06041b7981 */ /* 0x000f62000c1e1900 */
[----:B--2---:R-:W-:-:S03]  /*0250*/  FFMA R15, R15, R16, R14 ;  /* 0x000000100f0f7223 */ /* 0x004fc6000000000e */
[----:B------:R-:W2:Y:S04]  /*0260*/  LDG.E R16, desc[UR6][R6.64+0x20] ;  /* 0x0000200606107981 */ /* 0x000ea8000c1e1900 */
[----:B------:R-:W2:Y:S01]  /*0270*/  LDG.E R14, desc[UR6][R6.64+0x24] ;  /* 0x00002406060e7981 */ /* 0x000ea2000c1e1900 */
[----:B---3--:R-:W-:-:S03]  /*0280*/  FFMA R24, R24, R25, R15 ;  /* 0x0000001918187223 */ /* 0x008fc6000000000f */
[----:B------:R-:W3:Y:S01]  /*0290*/  LDG.E R15, desc[UR6][R4.64+0x4] ;  /* 0x00000406040f7981 */ /* 0x000ee2000c1e1900 */
[----:B----4-:R-:W-:-:S03]  /*02a0*/  FFMA R25, R19, R18, R24 ;  /* 0x0000001213197223 */ /* 0x010fc60000000018 */
[----:B------:R-:W4:Y:S04]  /*02b0*/  LDG.E R18, desc[UR6][R6.64+0x28] ;  /* 0x0000280606127981 */ /* 0x000f28000c1e1900 */
[----:B------:R-:W4:Y:S01]  /*02c0*/  LDG.E R19, desc[UR6][R4.64+0x8] ;  /* 0x0000080604137981 */ /* 0x000f22000c1e1900 */
[----:B-----5:R-:W-:-:S03]  /*02d0*/  FFMA R25, R20, R21, R25 ;  /* 0x0000001514197223 */ /* 0x020fc60000000019 */
[----:B------:R-:W5:Y:S04]  /*02e0*/  LDG.E R20, desc[UR6][R6.64+0x2c] ;  /* 0x00002c0606147981 */ /* 0x000f68000c1e1900 */
[----:B------:R-:W5:Y:S01]  /*02f0*/  LDG.E R21, desc[UR6][R4.64+0xc] ;  /* 0x00000c0604157981 */ /* 0x000f62000c1e1900 */
[----:B------:R-:W-:-:S03]  /*0300*/  FFMA R25, R22, R23, R25 ;  /* 0x0000001716197223 */ /* 0x000fc60000000019 */
[----:B------:R-:W5:Y:S04]  /*0310*/  LDG.E R22, desc[UR6][R6.64+0x30] ;  /* 0x0000300606167981 */ /* 0x000f68000c1e1900 */
[----:B------:R-:W5:Y:S01]  /*0320*/  LDG.E R23, desc[UR6][R4.64+0x10] ;  /* 0x0000100604177981 */ /* 0x000f62000c1e1900 */
[----:B------:R-:W-:-:S03]  /*0330*/  FFMA R29, R12, R13, R25 ;  /* 0x0000000d0c1d7223 */ /* 0x000fc60000000019 */
[----:B------:R-:W5:Y:S04]  /*0340*/  LDG.E R24, desc[UR6][R6.64+0x34] ;  /* 0x0000340606187981 */ /* 0x000f68000c1e1900 */
[----:B------:R-:W5:Y:S04]  /*0350*/  LDG.E R25, desc[UR6][R4.64+0x14] ;  /* 0x0000140604197981 */ /* 0x000f68000c1e1900 */
[----:B------:R-:W5:Y:S04]  /*0360*/  LDG.E R12, desc[UR6][R6.64+0x38] ;  /* 0x00003806060c7981 */ /* 0x000f68000c1e1900 */
[----:B------:R-:W5:Y:S01]  /*0370*/  LDG.E R13, desc[UR6][R4.64+0x18] ;  /* 0x00001806040d7981 */ /* 0x000f62000c1e1900 */
[----:B------:R-:W-:-:S04]  /*0380*/  FFMA R9, R10, R9, R29 ;  /* 0x000000090a097223 */ /* 0x000fc8000000001d */
[----:B------:R-:W-:Y:S01]  /*0390*/  FFMA R9, R8, R11, R9 ;  /* 0x0000000b08097223 */ /* 0x000fe20000000009 */
[----:B------:R-:W-:-:S04]  /*03a0*/  UIADD3 UR4, UP0, UPT, UR4, 0x40, URZ ;  /* 0x0000004004047890 */ /* 0x000fc8000ff1e0ff */
[----:B------:R-:W-:Y:S02]  /*03b0*/  UIADD3.X UR5, UPT, UPT, URZ, UR5, URZ, UP0, !UPT ;  /* 0x00000005ff057290 */ /* 0x000fe400087fe4ff */
[----:B------:R-:W-:-:S04]  /*03c0*/  UISETP.NE.U32.AND UP0, UPT, UR4, 0x80000, UPT ;  /* 0x000800000400788c */ /* 0x000fc8000bf05070 */
[----:B------:R-:W-:Y:S01]  /*03d0*/  UISETP.NE.AND.EX UP0, UPT, UR5, URZ, UPT, UP0 ;  /* 0x000000ff0500728c */ /* 0x000fe2000bf05300 */
[----:B--2---:R-:W-:-:S04]  /*03e0*/  FFMA R9, R16, R17, R9 ;  /* 0x0000001110097223 */ /* 0x004fc80000000009 */
[----:B---3--:R-:W-:-:S04]  /*03f0*/  FFMA R9, R14, R15, R9 ;  /* 0x0000000f0e097223 */ /* 0x008fc80000000009 */
[----:B----4-:R-:W-:-:S04]  /*0400*/  FFMA R9, R18, R19, R9 ;  /* 0x0000001312097223 */ /* 0x010fc80000000009 */
[----:B-----5:R-:W-:-:S04]  /*0410*/  FFMA R9, R20, R21, R9 ;  /* 0x0000001514097223 */ /* 0x020fc80000000009 */
[----:B------:R-:W-:-:S04]  /*0420*/  FFMA R9, R22, R23, R9 ;  /* 0x0000001716097223 */ /* 0x000fc80000000009 */
[----:B------:R-:W-:-:S04]  /*0430*/  FFMA R9, R24, R25, R9 ;  /* 0x0000001918097223 */ /* 0x000fc80000000009 */
[----:B------:R-:W-:-:S04]  /*0440*/  FFMA R9, R12, R13, R9 ;  /* 0x0000000d0c097223 */ /* 0x000fc80000000009 */
[----:B------:R-:W-:Y:S01]  /*0450*/  FFMA R14, R26, R27, R9 ;  /* 0x0000001b1a0e7223 */ /* 0x000fe20000000009 */
[----:B------:R-:W-:Y:S06]  /*0460*/  BRA.U UP0, `(.L_x_0) ;  /* 0xfffffffd00147547 */ /* 0x000fec000b83ffff */
[----:B------:R-:W0:Y:S02]  /*0470*/  LDC.64 R2, c[0x0][0x390] ;  /* 0x0000e400ff027b82 */ /* 0x000e240000000a00 */
[----:B0-----:R-:W-:-:S05]  /*0480*/  IMAD.WIDE R2, R0, 0x4, R2 ;  /* 0x0000000400027825 */ /* 0x001fca00078e0202 */
[----:B------:R-:W-:Y:S01]  /*0490*/  STG.E desc[UR6][R2.64], R14 ;  /* 0x0000000e02007986 */ /* 0x000fe2000c101906 */
[----:B------:R-:W-:Y:S05]  /*04a0*/  EXIT ;  /* 0x000000000000794d */ /* 0x000fea0003800000 */
.L_x_1:
[----:B------:R-:W-:-:S00]  /*04b0*/  BRA `(.L_x_1) ;  /* 0xfffffffc00fc7947 */ /* 0x000fc0000383ffff */
[----:B------:R-:W-:-:S00]  /*04c0*/  NOP ;  /* 0x0000000000007918 */ /* 0x000fc00000000000 */
        /* <DEDUP_REMOVED lines=11> */
.L_x_2:


//--------------------- .nv.shared.reserved.0     --------------------------
	.section	.nv.shared.reserved.0,"aw",@nobits
	.weak		__nv_reservedSMEM_offset_0_alias
	.size		__nv_reservedSMEM_offset_0_alias, 0, 64
	.other		__nv_reservedSMEM_offset_0_alias,@"STO_CUDA_RESERVED_SHARED STV_DEFAULT"
__nv_reservedSMEM_offset_0_alias:
	.zero		0
	.zero		64


//--------------------- .nv.constant0._Z7dotprodPKfS0_Pf --------------------------
	.section	.nv.constant0._Z7dotprodPKfS0_Pf,"a",@progbits
	.sectionflags	@""
	.align	4
.nv.constant0._Z7dotprodPKfS0_Pf:
	.zero		920


//--------------------- SYMBOLS --------------------------

	.type		.nv.reservedSmem.offset0,@object
	.size		.nv.reservedSmem.offset0,0x4
